//
// Generated by NVIDIA NVVM Compiler
//
// Compiler Build ID: CL-36424714
// Cuda compilation tools, release 13.0, V13.0.88
// Based on NVVM 20.0.0
//

.version 9.0
.target sm_100
.address_size 64

	// .globl	_Z10AddVectorsPKfS0_Pfi
.extern .func  (.param .b32 func_retval0) vprintf
(
	.param .b64 vprintf_param_0,
	.param .b64 vprintf_param_1
)
;
.global .align 1 .b8 $str[7] = {104, 101, 108, 108, 111, 10};

.visible .entry _Z10AddVectorsPKfS0_Pfi(
	.param .u64 .ptr .align 1 _Z10AddVectorsPKfS0_Pfi_param_0,
	.param .u64 .ptr .align 1 _Z10AddVectorsPKfS0_Pfi_param_1,
	.param .u64 .ptr .align 1 _Z10AddVectorsPKfS0_Pfi_param_2,
	.param .u32 _Z10AddVectorsPKfS0_Pfi_param_3
)
{
	.reg .pred 	%p<6>;
	.reg .b32 	%r<34>;
	.reg .b32 	%f<16>;
	.reg .b64 	%rd<27>;

	ld.param.u64 	%rd4, [_Z10AddVectorsPKfS0_Pfi_param_0];
	ld.param.u64 	%rd5, [_Z10AddVectorsPKfS0_Pfi_param_1];
	ld.param.u64 	%rd6, [_Z10AddVectorsPKfS0_Pfi_param_2];
	ld.param.u32 	%r19, [_Z10AddVectorsPKfS0_Pfi_param_3];
	cvta.to.global.u64 	%rd1, %rd6;
	cvta.to.global.u64 	%rd2, %rd5;
	cvta.to.global.u64 	%rd3, %rd4;
	mov.u32 	%r20, %ctaid.x;
	mov.u32 	%r1, %ntid.x;
	mov.u32 	%r21, %tid.x;
	mad.lo.s32 	%r22, %r20, %r1, %r21;
	mul.lo.s32 	%r2, %r22, %r19;
	add.s32 	%r3, %r2, %r19;
	mov.u64 	%rd7, $str;
	cvta.global.u64 	%rd8, %rd7;
	{ // callseq 0, 0
	.param .b64 param0;
	st.param.b64 	[param0], %rd8;
	.param .b64 param1;
	st.param.b64 	[param1], 0;
	.param .b32 retval0;
	call.uni (retval0), 
	vprintf, 
	(
	param0, 
	param1
	);
	ld.param.b32 	%r23, [retval0];
	} // callseq 0
	setp.lt.s32 	%p1, %r19, 1;
	@%p1 bra 	$L__BB0_7;
	add.s32 	%r25, %r2, 1;
	max.s32 	%r4, %r3, %r25;
	sub.s32 	%r26, %r4, %r2;
	and.b32  	%r5, %r26, 3;
	setp.eq.s32 	%p2, %r5, 0;
	mov.u32 	%r33, %r2;
	@%p2 bra 	$L__BB0_4;
	neg.s32 	%r29, %r5;
	add.s32 	%r33, %r2, %r5;
	mov.u32 	%r30, %r2;
$L__BB0_3:
	.pragma "nounroll";
	mul.wide.s32 	%rd9, %r30, 4;
	add.s64 	%rd10, %rd3, %rd9;
	ld.global.f32 	%f1, [%rd10];
	add.s64 	%rd11, %rd2, %rd9;
	ld.global.f32 	%f2, [%rd11];
	add.f32 	%f3, %f1, %f2;
	add.s64 	%rd12, %rd1, %rd9;
	st.global.f32 	[%rd12], %f3;
	add.s32 	%r30, %r30, %r1;
	add.s32 	%r29, %r29, 1;
	setp.ne.s32 	%p3, %r29, 0;
	@%p3 bra 	$L__BB0_3;
$L__BB0_4:
	sub.s32 	%r27, %r2, %r4;
	setp.gt.u32 	%p4, %r27, -4;
	@%p4 bra 	$L__BB0_7;
	sub.s32 	%r28, %r33, %r2;
	mad.lo.s32 	%r32, %r1, %r28, %r2;
	shl.b32 	%r14, %r1, 2;
	cvt.u64.u32 	%rd17, %r14;
$L__BB0_6:
	mul.wide.s32 	%rd13, %r32, 4;
	add.s64 	%rd14, %rd3, %rd13;
	ld.global.f32 	%f4, [%rd14];
	add.s64 	%rd15, %rd2, %rd13;
	ld.global.f32 	%f5, [%rd15];
	add.f32 	%f6, %f4, %f5;
	add.s64 	%rd16, %rd1, %rd13;
	st.global.f32 	[%rd16], %f6;
	add.s64 	%rd18, %rd14, %rd17;
	ld.global.f32 	%f7, [%rd18];
	add.s64 	%rd19, %rd15, %rd17;
	ld.global.f32 	%f8, [%rd19];
	add.f32 	%f9, %f7, %f8;
	add.s64 	%rd20, %rd16, %rd17;
	st.global.f32 	[%rd20], %f9;
	add.s64 	%rd21, %rd18, %rd17;
	ld.global.f32 	%f10, [%rd21];
	add.s64 	%rd22, %rd19, %rd17;
	ld.global.f32 	%f11, [%rd22];
	add.f32 	%f12, %f10, %f11;
	add.s64 	%rd23, %rd20, %rd17;
	st.global.f32 	[%rd23], %f12;
	add.s64 	%rd24, %rd21, %rd17;
	ld.global.f32 	%f13, [%rd24];
	add.s64 	%rd25, %rd22, %rd17;
	ld.global.f32 	%f14, [%rd25];
	add.f32 	%f15, %f13, %f14;
	add.s64 	%rd26, %rd23, %rd17;
	st.global.f32 	[%rd26], %f15;
	add.s32 	%r33, %r33, 4;
	add.s32 	%r32, %r32, %r14;
	setp.lt.s32 	%p5, %r33, %r3;
	@%p5 bra 	$L__BB0_6;
$L__BB0_7:
	ret;

}


// ===== COMPILED SASS (sm_100) =====

	.target	sm_100

	.elftype	@"ET_EXEC"


//--------------------- .note.nv.tkinfo           --------------------------
	.section	.note.nv.tkinfo,"",@"SHT_NOTE"
	.sectionflags	@"SHF_NOTE_NV_TKINFO"
	.tkinfo
        /*0018*/ 	.word	0x00000002
        /*0030*/ 	.string	""
        /*0030*/ 	.string	"ptxas"
        /*0030*/ 	.string	"Cuda compilation tools, release 13.0, V13.0.88"
        /*0030*/ 	.string	"Build cuda_13.0.r13.0/compiler.36424714_0"
        /*0030*/ 	.string	"-arch sm_100 -m 64 "



//--------------------- .note.nv.cuinfo           --------------------------
	.section	.note.nv.cuinfo,"",@"SHT_NOTE"
	.sectionflags	@"SHF_NOTE_NV_CUINFO"
        /*0018*/ 	.short	0x0002
        /*001a*/ 	.short	0x0064
        /*001c*/ 	.short	0x0082
	.zero		2


//--------------------- .nv.info                  --------------------------
	.section	.nv.info,"",@"SHT_CUDA_INFO"
	.align	4


	//----- nvinfo : EIATTR_REGCOUNT
	.align		4
        /*0000*/ 	.byte	0x04, 0x2f
        /*0002*/ 	.short	(.L_2 - .L_1)
	.align		4
.L_1:
        /*0004*/ 	.word	index@(_Z10AddVectorsPKfS0_Pfi)
        /*0008*/ 	.word	0x0000001e


	//----- nvinfo : EIATTR_FRAME_SIZE
	.align		4
.L_2:
        /*000c*/ 	.byte	0x04, 0x11
        /*000e*/ 	.short	(.L_4 - .L_3)
	.align		4
.L_3:
        /*0010*/ 	.word	index@(_Z10AddVectorsPKfS0_Pfi)
        /*0014*/ 	.word	0x00000000


	//----- nvinfo : EIATTR_MIN_STACK_SIZE
	.align		4
.L_4:
        /*0018*/ 	.byte	0x04, 0x12
        /*001a*/ 	.short	(.L_6 - .L_5)
	.align		4
.L_5:
        /*001c*/ 	.word	index@(_Z10AddVectorsPKfS0_Pfi)
        /*0020*/ 	.word	0x00000000
.L_6:


//--------------------- .nv.compat                --------------------------
	.section	.nv.compat,"",@"SHT_CUDA_COMPAT_INFO"
	.align	4
        /*0000*/ 	.byte	0x02, 0x09, 0x00, 0x00, 0x02, 0x02, 0x01, 0x00, 0x02, 0x05, 0x05, 0x00, 0x03, 0x07, 0x01, 0x01
        /*0010*/ 	.byte	0x02, 0x03, 0x00, 0x00, 0x02, 0x06, 0x01, 0x00, 0x04, 0x0b, 0x08, 0x00, 0x09, 0x00, 0x00, 0x00
        /*0020*/ 	.byte	0x00, 0x00, 0x00, 0x00


//--------------------- .nv.info._Z10AddVectorsPKfS0_Pfi --------------------------
	.section	.nv.info._Z10AddVectorsPKfS0_Pfi,"",@"SHT_CUDA_INFO"
	.sectionflags	@""
	.align	4


	//----- nvinfo : EIATTR_CUDA_API_VERSION
	.align		4
        /*0000*/ 	.byte	0x04, 0x37
        /*0002*/ 	.short	(.L_8 - .L_7)
.L_7:
        /*0004*/ 	.word	0x00000082


	//----- nvinfo : EIATTR_KPARAM_INFO
	.align		4
.L_8:
        /*0008*/ 	.byte	0x04, 0x17
        /*000a*/ 	.short	(.L_10 - .L_9)
.L_9:
        /*000c*/ 	.word	0x00000000
        /*0010*/ 	.short	0x0003
        /*0012*/ 	.short	0x0018
        /*0014*/ 	.byte	0x00, 0xf0, 0x11, 0x00


	//----- nvinfo : EIATTR_KPARAM_INFO
	.align		4
.L_10:
        /*0018*/ 	.byte	0x04, 0x17
        /*001a*/ 	.short	(.L_12 - .L_11)
.L_11:
        /*001c*/ 	.word	0x00000000
        /*0020*/ 	.short	0x0002
        /*0022*/ 	.short	0x0010
        /*0024*/ 	.byte	0x00, 0xf5, 0x21, 0x00


	//----- nvinfo : EIATTR_KPARAM_INFO
	.align		4
.L_12:
        /*0028*/ 	.byte	0x04, 0x17
        /*002a*/ 	.short	(.L_14 - .L_13)
.L_13:
        /*002c*/ 	.word	0x00000000
        /*0030*/ 	.short	0x0001
        /*0032*/ 	.short	0x0008
        /*0034*/ 	.byte	0x00, 0xf5, 0x21, 0x00


	//----- nvinfo : EIATTR_KPARAM_INFO
	.align		4
.L_14:
        /*0038*/ 	.byte	0x04, 0x17
        /*003a*/ 	.short	(.L_16 - .L_15)
.L_15:
        /*003c*/ 	.word	0x00000000
        /*0040*/ 	.short	0x0000
        /*0042*/ 	.short	0x0000
        /*0044*/ 	.byte	0x00, 0xf5, 0x21, 0x00


	//----- nvinfo : EIATTR_SPARSE_MMA_MASK
	.align		4
.L_16:
        /*0048*/ 	.byte	0x03, 0x50
        /*004a*/ 	.short	0x0000


	//----- nvinfo : EIATTR_MAXREG_COUNT
	.align		4
        /*004c*/ 	.byte	0x03, 0x1b
        /*004e*/ 	.short	0x00ff


	//----- nvinfo : EIATTR_EXTERNS
	.align		4
        /*0050*/ 	.byte	0x04, 0x0f
        /*0052*/ 	.short	(.L_18 - .L_17)


	//   ....[0]....
	.align		4
.L_17:
        /*0054*/ 	.word	index@(vprintf)


	//----- nvinfo : EIATTR_MERCURY_ISA_VERSION
	.align		4
.L_18:
        /*0058*/ 	.byte	0x03, 0x5f
        /*005a*/ 	.short	0x0101


	//----- nvinfo : EIATTR_VRC_CTA_INIT_COUNT
	.align		4
        /*005c*/ 	.byte	0x02, 0x4a
	.zero		1
	.zero		1


	//----- nvinfo : EIATTR_SYSCALL_OFFSETS
	.align		4
        /*0060*/ 	.byte	0x04, 0x46
        /*0062*/ 	.short	(.L_20 - .L_19)


	//   ....[0]....
.L_19:
        /*0064*/ 	.word	0x00000100


	//----- nvinfo : EIATTR_EXIT_INSTR_OFFSETS
	.align		4
.L_20:
        /*0068*/ 	.byte	0x04, 0x1c
        /*006a*/ 	.short	(.L_22 - .L_21)


	//   ....[0]....
.L_21:
        /*006c*/ 	.word	0x00000130


	//   ....[1]....
        /*0070*/ 	.word	0x000002e0


	//   ....[2]....
        /*0074*/ 	.word	0x000005e0


	//----- nvinfo : EIATTR_CRS_STACK_SIZE
	.align		4
.L_22:
        /*0078*/ 	.byte	0x04, 0x1e
        /*007a*/ 	.short	(.L_24 - .L_23)
.L_23:
        /*007c*/ 	.word	0x00000000


	//----- nvinfo : EIATTR_CBANK_PARAM_SIZE
	.align		4
.L_24:
        /*0080*/ 	.byte	0x03, 0x19
        /*0082*/ 	.short	0x001c


	//----- nvinfo : EIATTR_PARAM_CBANK
	.align		4
        /*0084*/ 	.byte	0x04, 0x0a
        /*0086*/ 	.short	(.L_26 - .L_25)
	.align		4
.L_25:
        /*0088*/ 	.word	index@(.nv.constant0._Z10AddVectorsPKfS0_Pfi)
        /*008c*/ 	.short	0x0380
        /*008e*/ 	.short	0x001c


	//----- nvinfo : EIATTR_SW_WAR
	.align		4
.L_26:
        /*0090*/ 	.byte	0x04, 0x36
        /*0092*/ 	.short	(.L_28 - .L_27)
.L_27:
        /*0094*/ 	.word	0x00000008
.L_28:


//--------------------- .nv.callgraph             --------------------------
	.section	.nv.callgraph,"",@"SHT_CUDA_CALLGRAPH"
	.align	4
	.sectionentsize	8
	.align		4
        /*0000*/ 	.word	0x00000000
	.align		4
        /*0004*/ 	.word	0xffffffff
	.align		4
        /*0008*/ 	.word	index@(_Z10AddVectorsPKfS0_Pfi)
	.align		4
        /*000c*/ 	.word	index@(vprintf)
	.align		4
        /*0010*/ 	.word	0x00000000
	.align		4
        /*0014*/ 	.word	0xfffffffe
	.align		4
        /*0018*/ 	.word	0x00000000
	.align		4
        /*001c*/ 	.word	0xfffffffd
	.align		4
        /*0020*/ 	.word	0x00000000
	.align		4
        /*0024*/ 	.word	0xfffffffc


//--------------------- .nv.constant4             --------------------------
	.section	.nv.constant4,"a",@progbits
	.align	8
	.align		8
.nv.constant4:
        /*0000*/ 	.dword	vprintf
	.align		8
        /*0008*/ 	.dword	$str


//--------------------- .text._Z10AddVectorsPKfS0_Pfi --------------------------
	.section	.text._Z10AddVectorsPKfS0_Pfi,"ax",@progbits
	.align	128
        .global         _Z10AddVectorsPKfS0_Pfi
        .type           _Z10AddVectorsPKfS0_Pfi,@function
        .size           _Z10AddVectorsPKfS0_Pfi,(.L_x_6 - _Z10AddVectorsPKfS0_Pfi)
        .other          _Z10AddVectorsPKfS0_Pfi,@"STO_CUDA_ENTRY STV_DEFAULT"
_Z10AddVectorsPKfS0_Pfi:
.text._Z10AddVectorsPKfS0_Pfi:
[----:B------:R-:W0:Y:S01]  /*0000*/  LDC R1, c[0x0][0x37c] ;  /* 0x0000df00ff017b82 */ /* 0x000e220000000800 */
[----:B------:R-:W1:Y:S07]  /*0010*/  S2R R5, SR_TID.X ;  /* 0x0000000000057919 */ /* 0x000e6e0000002100 */
[----:B------:R-:W1:Y:S01]  /*0020*/  S2UR UR4, SR_CTAID.X ;  /* 0x00000000000479c3 */ /* 0x000e620000002500 */
[----:B------:R-:W-:Y:S01]  /*0030*/  MOV R0, 0x0 ;  /* 0x0000000000007802 */ /* 0x000fe20000000f00 */
[----:B------:R-:W2:Y:S01]  /*0040*/  LDCU UR5, c[0x0][0x398] ;  /* 0x00007300ff0577ac */ /* 0x000ea20008000800 */
[----:B------:R-:W-:Y:S01]  /*0050*/  CS2R R6, SRZ ;  /* 0x0000000000067805 */ /* 0x000fe2000001ff00 */
[----:B------:R-:W3:Y:S04]  /*0060*/  LDCU.64 UR6, c[0x4][0x8] ;  /* 0x01000100ff0677ac */ /* 0x000ee80008000a00 */
[----:B------:R-:W1:Y:S01]  /*0070*/  LDC R16, c[0x0][0x360] ;  /* 0x0000d800ff107b82 */ /* 0x000e620000000800 */
[----:B------:R-:W4:Y:S07]  /*0080*/  LDCU.64 UR36, c[0x0][0x358] ;  /* 0x00006b00ff2477ac */ /* 0x000f2e0008000a00 */
[----:B------:R0:W0:Y:S01]  /*0090*/  LDC.64 R2, c[0x4][R0] ;  /* 0x0100000000027b82 */ /* 0x0000220000000a00 */
[----:B---3--:R-:W-:-:S02]  /*00a0*/  IMAD.U32 R4, RZ, RZ, UR6 ;  /* 0x00000006ff047e24 */ /* 0x008fc4000f8e00ff */
[----:B-1----:R-:W-:Y:S02]  /*00b0*/  IMAD R18, R16, UR4, R5 ;  /* 0x0000000410127c24 */ /* 0x002fe4000f8e0205 */
[----:B------:R-:W-:Y:S02]  /*00c0*/  IMAD.U32 R5, RZ, RZ, UR7 ;  /* 0x00000007ff057e24 */ /* 0x000fe4000f8e00ff */
[----:B--2---:R-:W-:-:S05]  /*00d0*/  IMAD R18, R18, UR5, RZ ;  /* 0x0000000512127c24 */ /* 0x004fca000f8e02ff */
[----:B0---4-:R-:W-:-:S07]  /*00e0*/  IADD3 R17, PT, PT, R18, UR5, RZ ;  /* 0x0000000512117c10 */ /* 0x011fce000fffe0ff */
[----:B------:R-:W-:-:S07]  /*00f0*/  LEPC R20, `(.L_x_0) ;  /* 0x000000001014794e */ /* 0x000fce0000000000 */
[----:B------:R-:W-:Y:S05]  /*0100*/  CALL.ABS.NOINC R2 ;  /* 0x0000000002007343 */ /* 0x000fea0003c00000 */
.L_x_0:
[----:B------:R-:W0:Y:S02]  /*0110*/  LDC R0, c[0x0][0x398] ;  /* 0x0000e600ff007b82 */ /* 0x000e240000000800 */
[----:B0-----:R-:W-:-:S13]  /*0120*/  ISETP.GE.AND P0, PT, R0, 0x1, PT ;  /* 0x000000010000780c */ /* 0x001fda0003f06270 */
[----:B------:R-:W-:Y:S05]  /*0130*/  @!P0 EXIT ;  /* 0x000000000000894d */ /* 0x000fea0003800000 */
[C---:B------:R-:W-:Y:S01]  /*0140*/  VIADDMNMX R3, R18.reuse, 0x1, R17, !PT ;  /* 0x0000000112037846 */ /* 0x040fe20007800111 */
[----:B------:R-:W-:Y:S04]  /*0150*/  BSSY.RECONVERGENT B0, `(.L_x_1) ;  /* 0x0000018000007945 */ /* 0x000fe80003800200 */
[----:B------:R-:W-:Y:S02]  /*0160*/  IMAD.IADD R0, R3, 0x1, -R18 ;  /* 0x0000000103007824 */ /* 0x000fe400078e0a12 */
[----:B------:R-:W-:-:S03]  /*0170*/  IMAD.IADD R3, R18, 0x1, -R3 ;  /* 0x0000000112037824 */ /* 0x000fc600078e0a03 */
[----:B------:R-:W-:Y:S02]  /*0180*/  LOP3.LUT P0, R9, R0, 0x3, RZ, 0xc0, !PT ;  /* 0x0000000300097812 */ /* 0x000fe4000780c0ff */
[----:B------:R-:W-:Y:S02]  /*0190*/  ISETP.GT.U32.AND P1, PT, R3, -0x4, PT ;  /* 0xfffffffc0300780c */ /* 0x000fe40003f24070 */
[----:B------:R-:W-:-:S09]  /*01a0*/  MOV R0, R18 ;  /* 0x0000001200007202 */ /* 0x000fd20000000f00 */
[----:B------:R-:W-:Y:S05]  /*01b0*/  @!P0 BRA `(.L_x_2) ;  /* 0x0000000000448947 */ /* 0x000fea0003800000 */
[----:B------:R-:W0:Y:S01]  /*01c0*/  LDC.64 R2, c[0x0][0x390] ;  /* 0x0000e400ff027b82 */ /* 0x000e220000000a00 */
[----:B------:R-:W-:Y:S01]  /*01d0*/  IMAD.IADD R0, R18, 0x1, R9 ;  /* 0x0000000112007824 */ /* 0x000fe200078e0209 */
[----:B------:R-:W-:Y:S01]  /*01e0*/  IADD3 R14, PT, PT, -R9, RZ, RZ ;  /* 0x000000ff090e7210 */ /* 0x000fe20007ffe1ff */
[----:B------:R-:W-:-:S05]  /*01f0*/  IMAD.MOV.U32 R15, RZ, RZ, R18 ;  /* 0x000000ffff0f7224 */ /* 0x000fca00078e0012 */
[----:B------:R-:W1:Y:S08]  /*0200*/  LDC.64 R4, c[0x0][0x380] ;  /* 0x0000e000ff047b82 */ /* 0x000e700000000a00 */
[----:B------:R-:W2:Y:S02]  /*0210*/  LDC.64 R6, c[0x0][0x388] ;  /* 0x0000e200ff067b82 */ /* 0x000ea40000000a00 */
.L_x_3:
[----:B-1----:R-:W-:-:S04]  /*0220*/  IMAD.WIDE R8, R15, 0x4, R4 ;  /* 0x000000040f087825 */ /* 0x002fc800078e0204 */
[C---:B--2---:R-:W-:Y:S02]  /*0230*/  IMAD.WIDE R10, R15.reuse, 0x4, R6 ;  /* 0x000000040f0a7825 */ /* 0x044fe400078e0206 */
[----:B------:R-:W2:Y:S04]  /*0240*/  LDG.E R8, desc[UR36][R8.64] ;  /* 0x0000002408087981 */ /* 0x000ea8000c1e1900 */
[----:B------:R-:W2:Y:S01]  /*0250*/  LDG.E R11, desc[UR36][R10.64] ;  /* 0x000000240a0b7981 */ /* 0x000ea2000c1e1900 */
[----:B0--3--:R-:W-:Y:S01]  /*0260*/  IMAD.WIDE R12, R15, 0x4, R2 ;  /* 0x000000040f0c7825 */ /* 0x009fe200078e0202 */
[----:B------:R-:W-:-:S03]  /*0270*/  IADD3 R14, PT, PT, R14, 0x1, RZ ;  /* 0x000000010e0e7810 */ /* 0x000fc60007ffe0ff */
[----:B------:R-:W-:Y:S01]  /*0280*/  IMAD.IADD R15, R16, 0x1, R15 ;  /* 0x00000001100f7824 */ /* 0x000fe200078e020f */
[----:B------:R-:W-:Y:S01]  /*0290*/  ISETP.NE.AND P0, PT, R14, RZ, PT ;  /* 0x000000ff0e00720c */ /* 0x000fe20003f05270 */
[----:B--2---:R-:W-:-:S05]  /*02a0*/  FADD R19, R8, R11 ;  /* 0x0000000b08137221 */ /* 0x004fca0000000000 */
[----:B------:R3:W-:Y:S07]  /*02b0*/  STG.E desc[UR36][R12.64], R19 ;  /* 0x000000130c007986 */ /* 0x0007ee000c101924 */
[----:B------:R-:W-:Y:S05]  /*02c0*/  @P0 BRA `(.L_x_3) ;  /* 0xfffffffc00d40947 */ /* 0x000fea000383ffff */
.L_x_2:
[----:B------:R-:W-:Y:S05]  /*02d0*/  BSYNC.RECONVERGENT B0 ;  /* 0x0000000000007941 */ /* 0x000fea0003800200 */
.L_x_1:
[----:B------:R-:W-:Y:S05]  /*02e0*/  @P1 EXIT ;  /* 0x000000000000194d */ /* 0x000fea0003800000 */
[----:B------:R-:W0:Y:S01]  /*02f0*/  LDC.64 R2, c[0x0][0x390] ;  /* 0x0000e400ff027b82 */ /* 0x000e220000000a00 */
[----:B------:R-:W-:-:S05]  /*0300*/  IADD3 R9, PT, PT, -R18, R0, RZ ;  /* 0x0000000012097210 */ /* 0x000fca0007ffe1ff */
[----:B------:R-:W-:Y:S02]  /*0310*/  IMAD R9, R9, R16, R18 ;  /* 0x0000001009097224 */ /* 0x000fe400078e0212 */
[----:B------:R-:W1:Y:S01]  /*0320*/  LDC.64 R4, c[0x0][0x380] ;  /* 0x0000e000ff047b82 */ /* 0x000e620000000a00 */
[----:B------:R-:W-:-:S07]  /*0330*/  IMAD.SHL.U32 R16, R16, 0x4, RZ ;  /* 0x0000000410107824 */ /* 0x000fce00078e00ff */
[----:B------:R-:W2:Y:S02]  /*0340*/  LDC.64 R6, c[0x0][0x388] ;  /* 0x0000e200ff067b82 */ /* 0x000ea40000000a00 */
.L_x_4:
[----:B-1-34-:R-:W-:-:S04]  /*0350*/  IMAD.WIDE R18, R9, 0x4, R4 ;  /* 0x0000000409127825 */ /* 0x01afc800078e0204 */
[C---:B--2---:R-:W-:Y:S01]  /*0360*/  IMAD.WIDE R22, R9.reuse, 0x4, R6 ;  /* 0x0000000409167825 */ /* 0x044fe200078e0206 */
[----:B------:R-:W2:Y:S04]  /*0370*/  LDG.E R8, desc[UR36][R18.64] ;  /* 0x0000002412087981 */ /* 0x000ea8000c1e1900 */
[----:B------:R-:W2:Y:S01]  /*0380*/  LDG.E R11, desc[UR36][R22.64] ;  /* 0x00000024160b7981 */ /* 0x000ea2000c1e1900 */
[C---:B------:R-:W-:Y:S01]  /*0390*/  IADD3 R10, P1, PT, R16.reuse, R22, RZ ;  /* 0x00000016100a7210 */ /* 0x040fe20007f3e0ff */
[----:B0-----:R-:W-:Y:S01]  /*03a0*/  IMAD.WIDE R14, R9, 0x4, R2 ;  /* 0x00000004090e7825 */ /* 0x001fe200078e0202 */
[----:B------:R-:W-:-:S04]  /*03b0*/  IADD3 R12, P0, PT, R16, R18, RZ ;  /* 0x00000012100c7210 */ /* 0x000fc80007f1e0ff */
[----:B------:R-:W-:Y:S01]  /*03c0*/  IADD3.X R13, PT, PT, RZ, R19, RZ, P0, !PT ;  /* 0x00000013ff0d7210 */ /* 0x000fe200007fe4ff */
[----:B--2---:R-:W-:Y:S01]  /*03d0*/  FADD R25, R8, R11 ;  /* 0x0000000b08197221 */ /* 0x004fe20000000000 */
[----:B------:R-:W-:-:S04]  /*03e0*/  IMAD.X R11, RZ, RZ, R23, P1 ;  /* 0x000000ffff0b7224 */ /* 0x000fc800008e0617 */
[----:B------:R0:W-:Y:S04]  /*03f0*/  STG.E desc[UR36][R14.64], R25 ;  /* 0x000000190e007986 */ /* 0x0001e8000c101924 */
[----:B------:R-:W2:Y:S04]  /*0400*/  LDG.E R8, desc[UR36][R12.64] ;  /* 0x000000240c087981 */ /* 0x000ea8000c1e1900 */
[----:B------:R-:W2:Y:S01]  /*0410*/  LDG.E R27, desc[UR36][R10.64] ;  /* 0x000000240a1b7981 */ /* 0x000ea2000c1e1900 */
[C---:B------:R-:W-:Y:S02]  /*0420*/  IADD3 R20, P0, PT, R16.reuse, R14, RZ ;  /* 0x0000000e10147210 */ /* 0x040fe40007f1e0ff */
[----:B------:R-:W-:-:S02]  /*0430*/  IADD3 R22, P1, PT, R16, R12, RZ ;  /* 0x0000000c10167210 */ /* 0x000fc40007f3e0ff */
[----:B------:R-:W-:Y:S02]  /*0440*/  IADD3 R18, P2, PT, R16, R10, RZ ;  /* 0x0000000a10127210 */ /* 0x000fe40007f5e0ff */
[----:B------:R-:W-:Y:S01]  /*0450*/  IADD3.X R21, PT, PT, RZ, R15, RZ, P0, !PT ;  /* 0x0000000fff157210 */ /* 0x000fe200007fe4ff */
[----:B------:R-:W-:Y:S01]  /*0460*/  IMAD.X R23, RZ, RZ, R13, P1 ;  /* 0x000000ffff177224 */ /* 0x000fe200008e060d */
[----:B------:R-:W-:Y:S01]  /*0470*/  IADD3.X R19, PT, PT, RZ, R11, RZ, P2, !PT ;  /* 0x0000000bff137210 */ /* 0x000fe200017fe4ff */
[----:B--2---:R-:W-:-:S05]  /*0480*/  FADD R27, R8, R27 ;  /* 0x0000001b081b7221 */ /* 0x004fca0000000000 */
[----:B------:R1:W-:Y:S04]  /*0490*/  STG.E desc[UR36][R20.64], R27 ;  /* 0x0000001b14007986 */ /* 0x0003e8000c101924 */
[----:B------:R-:W2:Y:S04]  /*04a0*/  LDG.E R8, desc[UR36][R22.64] ;  /* 0x0000002416087981 */ /* 0x000ea8000c1e1900 */
[----:B0-----:R-:W2:Y:S01]  /*04b0*/  LDG.E R25, desc[UR36][R18.64] ;  /* 0x0000002412197981 */ /* 0x001ea2000c1e1900 */
[C---:B------:R-:W-:Y:S02]  /*04c0*/  IADD3 R10, P0, PT, R16.reuse, R20, RZ ;  /* 0x00000014100a7210 */ /* 0x040fe40007f1e0ff */
[----:B------:R-:W-:-:S02]  /*04d0*/  IADD3 R14, P2, PT, R16, R18, RZ ;  /* 0x00000012100e7210 */ /* 0x000fc40007f5e0ff */
[----:B------:R-:W-:Y:S01]  /*04e0*/  IADD3 R12, P1, PT, R16, R22, RZ ;  /* 0x00000016100c7210 */ /* 0x000fe20007f3e0ff */
[----:B------:R-:W-:Y:S02]  /*04f0*/  IMAD.X R11, RZ, RZ, R21, P0 ;  /* 0x000000ffff0b7224 */ /* 0x000fe400000e0615 */
[----:B------:R-:W-:Y:S01]  /*0500*/  IMAD.X R15, RZ, RZ, R19, P2 ;  /* 0x000000ffff0f7224 */ /* 0x000fe200010e0613 */
[----:B------:R-:W-:Y:S01]  /*0510*/  IADD3.X R13, PT, PT, RZ, R23, RZ, P1, !PT ;  /* 0x00000017ff0d7210 */ /* 0x000fe20000ffe4ff */
[----:B--2---:R-:W-:-:S05]  /*0520*/  FADD R25, R8, R25 ;  /* 0x0000001908197221 */ /* 0x004fca0000000000 */
[----:B------:R4:W-:Y:S04]  /*0530*/  STG.E desc[UR36][R10.64], R25 ;  /* 0x000000190a007986 */ /* 0x0009e8000c101924 */
[----:B------:R-:W1:Y:S04]  /*0540*/  LDG.E R12, desc[UR36][R12.64] ;  /* 0x000000240c0c7981 */ /* 0x000e68000c1e1900 */
[----:B------:R-:W1:Y:S01]  /*0550*/  LDG.E R15, desc[UR36][R14.64] ;  /* 0x000000240e0f7981 */ /* 0x000e62000c1e1900 */
[----:B------:R-:W-:Y:S01]  /*0560*/  IADD3 R18, P0, PT, R16, R10, RZ ;  /* 0x0000000a10127210 */ /* 0x000fe20007f1e0ff */
[----:B------:R-:W-:Y:S01]  /*0570*/  VIADD R0, R0, 0x4 ;  /* 0x0000000400007836 */ /* 0x000fe20000000000 */
[----:B------:R-:W-:-:S02]  /*0580*/  IADD3 R9, PT, PT, R16, R9, RZ ;  /* 0x0000000910097210 */ /* 0x000fc40007ffe0ff */
[----:B------:R-:W-:Y:S02]  /*0590*/  IADD3.X R19, PT, PT, RZ, R11, RZ, P0, !PT ;  /* 0x0000000bff137210 */ /* 0x000fe400007fe4ff */
[----:B------:R-:W-:Y:S01]  /*05a0*/  ISETP.GE.AND P0, PT, R0, R17, PT ;  /* 0x000000110000720c */ /* 0x000fe20003f06270 */
[----:B-1----:R-:W-:-:S05]  /*05b0*/  FADD R21, R12, R15 ;  /* 0x0000000f0c157221 */ /* 0x002fca0000000000 */
[----:B------:R4:W-:Y:S07]  /*05c0*/  STG.E desc[UR36][R18.64], R21 ;  /* 0x0000001512007986 */ /* 0x0009ee000c101924 */
[----:B------:R-:W-:Y:S05]  /*05d0*/  @!P0 BRA `(.L_x_4) ;  /* 0xfffffffc005c8947 */ /* 0x000fea000383ffff */
[----:B------:R-:W-:Y:S05]  /*05e0*/  EXIT ;  /* 0x000000000000794d */ /* 0x000fea0003800000 */
.L_x_5:
[----:B------:R-:W-:-:S00]  /*05f0*/  BRA `(.L_x_5) ;  /* 0xfffffffc00fc7947 */ /* 0x000fc0000383ffff */
[----:B------:R-:W-:-:S00]  /*0600*/  NOP ;  /* 0x0000000000007918 */ /* 0x000fc00000000000 */
[----:B------:R-:W-:-:S00]  /*0610*/  NOP ;  /* 0x0000000000007918 */ /* 0x000fc00000000000 */
[----:B------:R-:W-:-:S00]  /*0620*/  NOP ;  /* 0x0000000000007918 */ /* 0x000fc00000000000 */
[----:B------:R-:W-:-:S00]  /*0630*/  NOP ;  /* 0x0000000000007918 */ /* 0x000fc00000000000 */
[----:B------:R-:W-:-:S00]  /*0640*/  NOP ;  /* 0x0000000000007918 */ /* 0x000fc00000000000 */
[----:B------:R-:W-:-:S00]  /*0650*/  NOP ;  /* 0x0000000000007918 */ /* 0x000fc00000000000 */
[----:B------:R-:W-:-:S00]  /*0660*/  NOP ;  /* 0x0000000000007918 */ /* 0x000fc00000000000 */
[----:B------:R-:W-:-:S00]  /*0670*/  NOP ;  /* 0x0000000000007918 */ /* 0x000fc00000000000 */
.L_x_6:


//--------------------- .nv.global.init           --------------------------
	.section	.nv.global.init,"aw",@progbits
.nv.global.init:
	.type		$str,@object
	.size		$str,(.L_0 - $str)
$str:
        /*0000*/ 	.byte	0x68, 0x65, 0x6c, 0x6c, 0x6f, 0x0a, 0x00
.L_0:


//--------------------- .nv.shared.reserved.0     --------------------------
	.section	.nv.shared.reserved.0,"aw",@nobits
	.weak		__nv_reservedSMEM_offset_0_alias
	.size		__nv_reservedSMEM_offset_0_alias, 0, 64
	.other		__nv_reservedSMEM_offset_0_alias,@"STO_CUDA_RESERVED_SHARED STV_DEFAULT"
__nv_reservedSMEM_offset_0_alias:
	.zero		0
	.zero		64


//--------------------- .nv.constant0._Z10AddVectorsPKfS0_Pfi --------------------------
	.section	.nv.constant0._Z10AddVectorsPKfS0_Pfi,"a",@progbits
	.sectionflags	@""
	.align	4
.nv.constant0._Z10AddVectorsPKfS0_Pfi:
	.zero		924


//--------------------- SYMBOLS --------------------------

	.type		.nv.reservedSmem.offset0,@object
	.size		.nv.reservedSmem.offset0,0x4
	.type		vprintf,@function
